//
// Generated by NVIDIA NVVM Compiler
//
// Compiler Build ID: CL-36424714
// Cuda compilation tools, release 13.0, V13.0.88
// Based on NVVM 20.0.0
//

.version 9.0
.target sm_100
.address_size 64

	// .globl	_Z8olaMundov
.extern .func  (.param .b32 func_retval0) vprintf
(
	.param .b64 vprintf_param_0,
	.param .b64 vprintf_param_1
)
;
.global .align 1 .b8 $str[10] = {79, 108, 97, 32, 71, 80, 85, 33, 10};

.visible .entry _Z8olaMundov()
{
	.reg .b32 	%r<3>;
	.reg .b64 	%rd<3>;

	mov.u64 	%rd1, $str;
	cvta.global.u64 	%rd2, %rd1;
	{ // callseq 0, 0
	.param .b64 param0;
	st.param.b64 	[param0], %rd2;
	.param .b64 param1;
	st.param.b64 	[param1], 0;
	.param .b32 retval0;
	call.uni (retval0), 
	vprintf, 
	(
	param0, 
	param1
	);
	ld.param.b32 	%r1, [retval0];
	} // callseq 0
	ret;

}


// ===== COMPILED SASS (sm_100) =====

	.target	sm_100

	.elftype	@"ET_EXEC"


//--------------------- .note.nv.tkinfo           --------------------------
	.section	.note.nv.tkinfo,"",@"SHT_NOTE"
	.sectionflags	@"SHF_NOTE_NV_TKINFO"
	.tkinfo
        /*0018*/ 	.word	0x00000002
        /*0030*/ 	.string	""
        /*0030*/ 	.string	"ptxas"
        /*0030*/ 	.string	"Cuda compilation tools, release 13.0, V13.0.88"
        /*0030*/ 	.string	"Build cuda_13.0.r13.0/compiler.36424714_0"
        /*0030*/ 	.string	"-arch sm_100 -m 64 "



//--------------------- .note.nv.cuinfo           --------------------------
	.section	.note.nv.cuinfo,"",@"SHT_NOTE"
	.sectionflags	@"SHF_NOTE_NV_CUINFO"
        /*0018*/ 	.short	0x0002
        /*001a*/ 	.short	0x0064
        /*001c*/ 	.short	0x0082
	.zero		2


//--------------------- .nv.info                  --------------------------
	.section	.nv.info,"",@"SHT_CUDA_INFO"
	.align	4


	//----- nvinfo : EIATTR_REGCOUNT
	.align		4
        /*0000*/ 	.byte	0x04, 0x2f
        /*0002*/ 	.short	(.L_2 - .L_1)
	.align		4
.L_1:
        /*0004*/ 	.word	index@(_Z8olaMundov)
        /*0008*/ 	.word	0x00000018


	//----- nvinfo : EIATTR_FRAME_SIZE
	.align		4
.L_2:
        /*000c*/ 	.byte	0x04, 0x11
        /*000e*/ 	.short	(.L_4 - .L_3)
	.align		4
.L_3:
        /*0010*/ 	.word	index@(_Z8olaMundov)
        /*0014*/ 	.word	0x00000000


	//----- nvinfo : EIATTR_MIN_STACK_SIZE
	.align		4
.L_4:
        /*0018*/ 	.byte	0x04, 0x12
        /*001a*/ 	.short	(.L_6 - .L_5)
	.align		4
.L_5:
        /*001c*/ 	.word	index@(_Z8olaMundov)
        /*0020*/ 	.word	0x00000000
.L_6:


//--------------------- .nv.compat                --------------------------
	.section	.nv.compat,"",@"SHT_CUDA_COMPAT_INFO"
	.align	4
        /*0000*/ 	.byte	0x02, 0x09, 0x00, 0x00, 0x02, 0x02, 0x01, 0x00, 0x02, 0x05, 0x05, 0x00, 0x03, 0x07, 0x01, 0x01
        /*0010*/ 	.byte	0x02, 0x03, 0x00, 0x00, 0x02, 0x06, 0x01, 0x00, 0x04, 0x0b, 0x08, 0x00, 0x09, 0x00, 0x00, 0x00
        /*0020*/ 	.byte	0x00, 0x00, 0x00, 0x00


//--------------------- .nv.info._Z8olaMundov     --------------------------
	.section	.nv.info._Z8olaMundov,"",@"SHT_CUDA_INFO"
	.sectionflags	@""
	.align	4


	//----- nvinfo : EIATTR_CUDA_API_VERSION
	.align		4
        /*0000*/ 	.byte	0x04, 0x37
        /*0002*/ 	.short	(.L_8 - .L_7)
.L_7:
        /*0004*/ 	.word	0x00000082


	//----- nvinfo : EIATTR_SPARSE_MMA_MASK
	.align		4
.L_8:
        /*0008*/ 	.byte	0x03, 0x50
        /*000a*/ 	.short	0x0000


	//----- nvinfo : EIATTR_MAXREG_COUNT
	.align		4
        /*000c*/ 	.byte	0x03, 0x1b
        /*000e*/ 	.short	0x00ff


	//----- nvinfo : EIATTR_EXTERNS
	.align		4
        /*0010*/ 	.byte	0x04, 0x0f
        /*0012*/ 	.short	(.L_10 - .L_9)


	//   ....[0]....
	.align		4
.L_9:
        /*0014*/ 	.word	index@(vprintf)


	//----- nvinfo : EIATTR_MERCURY_ISA_VERSION
	.align		4
.L_10:
        /*0018*/ 	.byte	0x03, 0x5f
        /*001a*/ 	.short	0x0101


	//----- nvinfo : EIATTR_VRC_CTA_INIT_COUNT
	.align		4
        /*001c*/ 	.byte	0x02, 0x4a
	.zero		1
	.zero		1


	//----- nvinfo : EIATTR_SYSCALL_OFFSETS
	.align		4
        /*0020*/ 	.byte	0x04, 0x46
        /*0022*/ 	.short	(.L_12 - .L_11)


	//   ....[0]....
.L_11:
        /*0024*/ 	.word	0x00000080


	//----- nvinfo : EIATTR_EXIT_INSTR_OFFSETS
	.align		4
.L_12:
        /*0028*/ 	.byte	0x04, 0x1c
        /*002a*/ 	.short	(.L_14 - .L_13)


	//   ....[0]....
.L_13:
        /*002c*/ 	.word	0x00000090


	//----- nvinfo : EIATTR_SW_WAR
	.align		4
.L_14:
        /*0030*/ 	.byte	0x04, 0x36
        /*0032*/ 	.short	(.L_16 - .L_15)
.L_15:
        /*0034*/ 	.word	0x00000008
.L_16:


//--------------------- .nv.callgraph             --------------------------
	.section	.nv.callgraph,"",@"SHT_CUDA_CALLGRAPH"
	.align	4
	.sectionentsize	8
	.align		4
        /*0000*/ 	.word	0x00000000
	.align		4
        /*0004*/ 	.word	0xffffffff
	.align		4
        /*0008*/ 	.word	index@(_Z8olaMundov)
	.align		4
        /*000c*/ 	.word	index@(vprintf)
	.align		4
        /*0010*/ 	.word	0x00000000
	.align		4
        /*0014*/ 	.word	0xfffffffe
	.align		4
        /*0018*/ 	.word	0x00000000
	.align		4
        /*001c*/ 	.word	0xfffffffd
	.align		4
        /*0020*/ 	.word	0x00000000
	.align		4
        /*0024*/ 	.word	0xfffffffc


//--------------------- .nv.constant4             --------------------------
	.section	.nv.constant4,"a",@progbits
	.align	8
	.align		8
.nv.constant4:
        /*0000*/ 	.dword	vprintf
	.align		8
        /*0008*/ 	.dword	$str


//--------------------- .text._Z8olaMundov        --------------------------
	.section	.text._Z8olaMundov,"ax",@progbits
	.align	128
        .global         _Z8olaMundov
        .type           _Z8olaMundov,@function
        .size           _Z8olaMundov,(.L_x_2 - _Z8olaMundov)
        .other          _Z8olaMundov,@"STO_CUDA_ENTRY STV_DEFAULT"
_Z8olaMundov:
.text._Z8olaMundov:
[----:B------:R-:W0:Y:S01]  /*0000*/  LDC R1, c[0x0][0x37c] ;  /* 0x0000df00ff017b82 */ /* 0x000e220000000800 */
[----:B------:R-:W-:Y:S01]  /*0010*/  MOV R0, 0x0 ;  /* 0x0000000000007802 */ /* 0x000fe20000000f00 */
[----:B------:R-:W1:Y:S01]  /*0020*/  LDCU.64 UR4, c[0x4][0x8] ;  /* 0x01000100ff0477ac */ /* 0x000e620008000a00 */
[----:B------:R-:W-:-:S05]  /*0030*/  CS2R R6, SRZ ;  /* 0x0000000000067805 */ /* 0x000fca000001ff00 */
[----:B------:R2:W3:Y:S01]  /*0040*/  LDC.64 R2, c[0x4][R0] ;  /* 0x0100000000027b82 */ /* 0x0004e20000000a00 */
[----:B-1----:R-:W-:Y:S02]  /*0050*/  IMAD.U32 R4, RZ, RZ, UR4 ;  /* 0x00000004ff047e24 */ /* 0x002fe4000f8e00ff */
[----:B--2---:R-:W-:-:S07]  /*0060*/  IMAD.U32 R5, RZ, RZ, UR5 ;  /* 0x00000005ff057e24 */ /* 0x004fce000f8e00ff */
[----:B------:R-:W-:-:S07]  /*0070*/  LEPC R20, `(.L_x_0) ;  /* 0x000000001014794e */ /* 0x000fce0000000000 */
[----:B0--3--:R-:W-:Y:S05]  /*0080*/  CALL.ABS.NOINC R2 ;  /* 0x0000000002007343 */ /* 0x009fea0003c00000 */
.L_x_0:
[----:B------:R-:W-:Y:S05]  /*0090*/  EXIT ;  /* 0x000000000000794d */ /* 0x000fea0003800000 */
.L_x_1:
[----:B------:R-:W-:-:S00]  /*00a0*/  BRA `(.L_x_1) ;  /* 0xfffffffc00fc7947 */ /* 0x000fc0000383ffff */
[----:B------:R-:W-:-:S00]  /*00b0*/  NOP ;  /* 0x0000000000007918 */ /* 0x000fc00000000000 */
        /* <DEDUP_REMOVED lines=12> */
.L_x_2:


//--------------------- .nv.global.init           --------------------------
	.section	.nv.global.init,"aw",@progbits
.nv.global.init:
	.type		$str,@object
	.size		$str,(.L_0 - $str)
$str:
        /*0000*/ 	.byte	0x4f, 0x6c, 0x61, 0x20, 0x47, 0x50, 0x55, 0x21, 0x0a, 0x00
.L_0:


//--------------------- .nv.shared.reserved.0     --------------------------
	.section	.nv.shared.reserved.0,"aw",@nobits
	.weak		__nv_reservedSMEM_offset_0_alias
	.size		__nv_reservedSMEM_offset_0_alias, 0, 64
	.other		__nv_reservedSMEM_offset_0_alias,@"STO_CUDA_RESERVED_SHARED STV_DEFAULT"
__nv_reservedSMEM_offset_0_alias:
	.zero		0
	.zero		64


//--------------------- .nv.constant0._Z8olaMundov --------------------------
	.section	.nv.constant0._Z8olaMundov,"a",@progbits
	.sectionflags	@""
	.align	4
.nv.constant0._Z8olaMundov:
	.zero		896


//--------------------- SYMBOLS --------------------------

	.type		.nv.reservedSmem.offset0,@object
	.size		.nv.reservedSmem.offset0,0x4
	.type		vprintf,@function
